//
// Generated by NVIDIA NVVM Compiler
//
// Compiler Build ID: CL-36424714
// Cuda compilation tools, release 13.0, V13.0.88
// Based on NVVM 20.0.0
//

.version 9.0
.target sm_100
.address_size 64

	// .globl	_Z17eq_strided_doubleiiiPdS_iiS_

.visible .entry _Z17eq_strided_doubleiiiPdS_iiS_(
	.param .u32 _Z17eq_strided_doubleiiiPdS_iiS__param_0,
	.param .u32 _Z17eq_strided_doubleiiiPdS_iiS__param_1,
	.param .u32 _Z17eq_strided_doubleiiiPdS_iiS__param_2,
	.param .u64 .ptr .align 1 _Z17eq_strided_doubleiiiPdS_iiS__param_3,
	.param .u64 .ptr .align 1 _Z17eq_strided_doubleiiiPdS_iiS__param_4,
	.param .u32 _Z17eq_strided_doubleiiiPdS_iiS__param_5,
	.param .u32 _Z17eq_strided_doubleiiiPdS_iiS__param_6,
	.param .u64 .ptr .align 1 _Z17eq_strided_doubleiiiPdS_iiS__param_7
)
{
	.reg .pred 	%p<7>;
	.reg .b32 	%r<18>;
	.reg .b64 	%rd<11>;
	.reg .b64 	%fd<4>;

	ld.param.u32 	%r7, [_Z17eq_strided_doubleiiiPdS_iiS__param_0];
	ld.param.u32 	%r8, [_Z17eq_strided_doubleiiiPdS_iiS__param_1];
	ld.param.u32 	%r9, [_Z17eq_strided_doubleiiiPdS_iiS__param_2];
	ld.param.u64 	%rd4, [_Z17eq_strided_doubleiiiPdS_iiS__param_3];
	ld.param.u64 	%rd5, [_Z17eq_strided_doubleiiiPdS_iiS__param_4];
	ld.param.u32 	%r10, [_Z17eq_strided_doubleiiiPdS_iiS__param_5];
	ld.param.u32 	%r11, [_Z17eq_strided_doubleiiiPdS_iiS__param_6];
	ld.param.u64 	%rd6, [_Z17eq_strided_doubleiiiPdS_iiS__param_7];
	mov.u32 	%r12, %ctaid.x;
	mov.u32 	%r1, %ntid.x;
	mov.u32 	%r13, %tid.x;
	mad.lo.s32 	%r17, %r12, %r1, %r13;
	setp.ge.s32 	%p1, %r17, %r7;
	@%p1 bra 	$L__BB0_7;
	max.s32 	%r3, %r8, %r9;
	mov.u32 	%r14, %nctaid.x;
	mul.lo.s32 	%r4, %r1, %r14;
	cvta.to.global.u64 	%rd1, %rd5;
	cvta.to.global.u64 	%rd2, %rd4;
	cvta.to.global.u64 	%rd3, %rd6;
$L__BB0_2:
	setp.lt.s32 	%p2, %r17, %r3;
	@%p2 bra 	$L__BB0_6;
	rem.s32 	%r15, %r17, %r10;
	setp.ne.s32 	%p3, %r15, 0;
	@%p3 bra 	$L__BB0_6;
	rem.s32 	%r16, %r17, %r11;
	setp.ne.s32 	%p4, %r16, 0;
	@%p4 bra 	$L__BB0_6;
	mul.wide.s32 	%rd7, %r17, 8;
	add.s64 	%rd8, %rd1, %rd7;
	ld.global.f64 	%fd1, [%rd8];
	add.s64 	%rd9, %rd2, %rd7;
	ld.global.f64 	%fd2, [%rd9];
	setp.eq.f64 	%p5, %fd1, %fd2;
	selp.f64 	%fd3, 0d3FF0000000000000, 0d0000000000000000, %p5;
	add.s64 	%rd10, %rd3, %rd7;
	st.global.f64 	[%rd10], %fd3;
$L__BB0_6:
	add.s32 	%r17, %r17, %r4;
	setp.lt.s32 	%p6, %r17, %r7;
	@%p6 bra 	$L__BB0_2;
$L__BB0_7:
	ret;

}


// ===== COMPILED SASS (sm_100) =====

	.target	sm_100

	.elftype	@"ET_EXEC"


//--------------------- .note.nv.tkinfo           --------------------------
	.section	.note.nv.tkinfo,"",@"SHT_NOTE"
	.sectionflags	@"SHF_NOTE_NV_TKINFO"
	.tkinfo
        /*0018*/ 	.word	0x00000002
        /*0030*/ 	.string	""
        /*0030*/ 	.string	"ptxas"
        /*0030*/ 	.string	"Cuda compilation tools, release 13.0, V13.0.88"
        /*0030*/ 	.string	"Build cuda_13.0.r13.0/compiler.36424714_0"
        /*0030*/ 	.string	"-arch sm_100 -m 64 "



//--------------------- .note.nv.cuinfo           --------------------------
	.section	.note.nv.cuinfo,"",@"SHT_NOTE"
	.sectionflags	@"SHF_NOTE_NV_CUINFO"
        /*0018*/ 	.short	0x0002
        /*001a*/ 	.short	0x0064
        /*001c*/ 	.short	0x0082
	.zero		2


//--------------------- .nv.info                  --------------------------
	.section	.nv.info,"",@"SHT_CUDA_INFO"
	.align	4


	//----- nvinfo : EIATTR_REGCOUNT
	.align		4
        /*0000*/ 	.byte	0x04, 0x2f
        /*0002*/ 	.short	(.L_1 - .L_0)
	.align		4
.L_0:
        /*0004*/ 	.word	index@(_Z17eq_strided_doubleiiiPdS_iiS_)
        /*0008*/ 	.word	0x00000016


	//----- nvinfo : EIATTR_FRAME_SIZE
	.align		4
.L_1:
        /*000c*/ 	.byte	0x04, 0x11
        /*000e*/ 	.short	(.L_3 - .L_2)
	.align		4
.L_2:
        /*0010*/ 	.word	index@(_Z17eq_strided_doubleiiiPdS_iiS_)
        /*0014*/ 	.word	0x00000000


	//----- nvinfo : EIATTR_MIN_STACK_SIZE
	.align		4
.L_3:
        /*0018*/ 	.byte	0x04, 0x12
        /*001a*/ 	.short	(.L_5 - .L_4)
	.align		4
.L_4:
        /*001c*/ 	.word	index@(_Z17eq_strided_doubleiiiPdS_iiS_)
        /*0020*/ 	.word	0x00000000
.L_5:


//--------------------- .nv.compat                --------------------------
	.section	.nv.compat,"",@"SHT_CUDA_COMPAT_INFO"
	.align	4
        /*0000*/ 	.byte	0x02, 0x09, 0x00, 0x00, 0x02, 0x02, 0x01, 0x00, 0x02, 0x05, 0x05, 0x00, 0x03, 0x07, 0x01, 0x01
        /*0010*/ 	.byte	0x02, 0x03, 0x00, 0x00, 0x02, 0x06, 0x01, 0x00, 0x04, 0x0b, 0x08, 0x00, 0x01, 0x00, 0x00, 0x00
        /*0020*/ 	.byte	0x00, 0x00, 0x00, 0x00


//--------------------- .nv.info._Z17eq_strided_doubleiiiPdS_iiS_ --------------------------
	.section	.nv.info._Z17eq_strided_doubleiiiPdS_iiS_,"",@"SHT_CUDA_INFO"
	.sectionflags	@""
	.align	4


	//----- nvinfo : EIATTR_CUDA_API_VERSION
	.align		4
        /*0000*/ 	.byte	0x04, 0x37
        /*0002*/ 	.short	(.L_7 - .L_6)
.L_6:
        /*0004*/ 	.word	0x00000082


	//----- nvinfo : EIATTR_KPARAM_INFO
	.align		4
.L_7:
        /*0008*/ 	.byte	0x04, 0x17
        /*000a*/ 	.short	(.L_9 - .L_8)
.L_8:
        /*000c*/ 	.word	0x00000000
        /*0010*/ 	.short	0x0007
        /*0012*/ 	.short	0x0028
        /*0014*/ 	.byte	0x00, 0xf5, 0x21, 0x00


	//----- nvinfo : EIATTR_KPARAM_INFO
	.align		4
.L_9:
        /*0018*/ 	.byte	0x04, 0x17
        /*001a*/ 	.short	(.L_11 - .L_10)
.L_10:
        /*001c*/ 	.word	0x00000000
        /*0020*/ 	.short	0x0006
        /*0022*/ 	.short	0x0024
        /*0024*/ 	.byte	0x00, 0xf0, 0x11, 0x00


	//----- nvinfo : EIATTR_KPARAM_INFO
	.align		4
.L_11:
        /*0028*/ 	.byte	0x04, 0x17
        /*002a*/ 	.short	(.L_13 - .L_12)
.L_12:
        /*002c*/ 	.word	0x00000000
        /*0030*/ 	.short	0x0005
        /*0032*/ 	.short	0x0020
        /*0034*/ 	.byte	0x00, 0xf0, 0x11, 0x00


	//----- nvinfo : EIATTR_KPARAM_INFO
	.align		4
.L_13:
        /*0038*/ 	.byte	0x04, 0x17
        /*003a*/ 	.short	(.L_15 - .L_14)
.L_14:
        /*003c*/ 	.word	0x00000000
        /*0040*/ 	.short	0x0004
        /*0042*/ 	.short	0x0018
        /*0044*/ 	.byte	0x00, 0xf5, 0x21, 0x00


	//----- nvinfo : EIATTR_KPARAM_INFO
	.align		4
.L_15:
        /*0048*/ 	.byte	0x04, 0x17
        /*004a*/ 	.short	(.L_17 - .L_16)
.L_16:
        /*004c*/ 	.word	0x00000000
        /*0050*/ 	.short	0x0003
        /*0052*/ 	.short	0x0010
        /*0054*/ 	.byte	0x00, 0xf5, 0x21, 0x00


	//----- nvinfo : EIATTR_KPARAM_INFO
	.align		4
.L_17:
        /*0058*/ 	.byte	0x04, 0x17
        /*005a*/ 	.short	(.L_19 - .L_18)
.L_18:
        /*005c*/ 	.word	0x00000000
        /*0060*/ 	.short	0x0002
        /*0062*/ 	.short	0x0008
        /*0064*/ 	.byte	0x00, 0xf0, 0x11, 0x00


	//----- nvinfo : EIATTR_KPARAM_INFO
	.align		4
.L_19:
        /*0068*/ 	.byte	0x04, 0x17
        /*006a*/ 	.short	(.L_21 - .L_20)
.L_20:
        /*006c*/ 	.word	0x00000000
        /*0070*/ 	.short	0x0001
        /*0072*/ 	.short	0x0004
        /*0074*/ 	.byte	0x00, 0xf0, 0x11, 0x00


	//----- nvinfo : EIATTR_KPARAM_INFO
	.align		4
.L_21:
        /*0078*/ 	.byte	0x04, 0x17
        /*007a*/ 	.short	(.L_23 - .L_22)
.L_22:
        /*007c*/ 	.word	0x00000000
        /*0080*/ 	.short	0x0000
        /*0082*/ 	.short	0x0000
        /*0084*/ 	.byte	0x00, 0xf0, 0x11, 0x00


	//----- nvinfo : EIATTR_SPARSE_MMA_MASK
	.align		4
.L_23:
        /*0088*/ 	.byte	0x03, 0x50
        /*008a*/ 	.short	0x0000


	//----- nvinfo : EIATTR_MAXREG_COUNT
	.align		4
        /*008c*/ 	.byte	0x03, 0x1b
        /*008e*/ 	.short	0x00ff


	//----- nvinfo : EIATTR_MERCURY_ISA_VERSION
	.align		4
        /*0090*/ 	.byte	0x03, 0x5f
        /*0092*/ 	.short	0x0101


	//----- nvinfo : EIATTR_VRC_CTA_INIT_COUNT
	.align		4
        /*0094*/ 	.byte	0x02, 0x4a
	.zero		1
	.zero		1


	//----- nvinfo : EIATTR_EXIT_INSTR_OFFSETS
	.align		4
        /*0098*/ 	.byte	0x04, 0x1c
        /*009a*/ 	.short	(.L_25 - .L_24)


	//   ....[0]....
.L_24:
        /*009c*/ 	.word	0x00000070


	//   ....[1]....
        /*00a0*/ 	.word	0x00000510


	//----- nvinfo : EIATTR_CRS_STACK_SIZE
	.align		4
.L_25:
        /*00a4*/ 	.byte	0x04, 0x1e
        /*00a6*/ 	.short	(.L_27 - .L_26)
.L_26:
        /*00a8*/ 	.word	0x00000000


	//----- nvinfo : EIATTR_CBANK_PARAM_SIZE
	.align		4
.L_27:
        /*00ac*/ 	.byte	0x03, 0x19
        /*00ae*/ 	.short	0x0030


	//----- nvinfo : EIATTR_PARAM_CBANK
	.align		4
        /*00b0*/ 	.byte	0x04, 0x0a
        /*00b2*/ 	.short	(.L_29 - .L_28)
	.align		4
.L_28:
        /*00b4*/ 	.word	index@(.nv.constant0._Z17eq_strided_doubleiiiPdS_iiS_)
        /*00b8*/ 	.short	0x0380
        /*00ba*/ 	.short	0x0030


	//----- nvinfo : EIATTR_SW_WAR
	.align		4
.L_29:
        /*00bc*/ 	.byte	0x04, 0x36
        /*00be*/ 	.short	(.L_31 - .L_30)
.L_30:
        /*00c0*/ 	.word	0x00000008
.L_31:


//--------------------- .nv.callgraph             --------------------------
	.section	.nv.callgraph,"",@"SHT_CUDA_CALLGRAPH"
	.align	4
	.sectionentsize	8
	.align		4
        /*0000*/ 	.word	0x00000000
	.align		4
        /*0004*/ 	.word	0xffffffff
	.align		4
        /*0008*/ 	.word	0x00000000
	.align		4
        /*000c*/ 	.word	0xfffffffe
	.align		4
        /*0010*/ 	.word	0x00000000
	.align		4
        /*0014*/ 	.word	0xfffffffd
	.align		4
        /*0018*/ 	.word	0x00000000
	.align		4
        /*001c*/ 	.word	0xfffffffc


//--------------------- .text._Z17eq_strided_doubleiiiPdS_iiS_ --------------------------
	.section	.text._Z17eq_strided_doubleiiiPdS_iiS_,"ax",@progbits
	.align	128
        .global         _Z17eq_strided_doubleiiiPdS_iiS_
        .type           _Z17eq_strided_doubleiiiPdS_iiS_,@function
        .size           _Z17eq_strided_doubleiiiPdS_iiS_,(.L_x_4 - _Z17eq_strided_doubleiiiPdS_iiS_)
        .other          _Z17eq_strided_doubleiiiPdS_iiS_,@"STO_CUDA_ENTRY STV_DEFAULT"
_Z17eq_strided_doubleiiiPdS_iiS_:
.text._Z17eq_strided_doubleiiiPdS_iiS_:
[----:B------:R-:W-:Y:S01]  /*0000*/  LDC R1, c[0x0][0x37c] ;  /* 0x0000df00ff017b82 */ /* 0x000fe20000000800 */
[----:B------:R-:W0:Y:S07]  /*0010*/  S2R R9, SR_TID.X ;  /* 0x0000000000097919 */ /* 0x000e2e0000002100 */
[----:B------:R-:W0:Y:S01]  /*0020*/  S2UR UR4, SR_CTAID.X ;  /* 0x00000000000479c3 */ /* 0x000e220000002500 */
[----:B------:R-:W1:Y:S07]  /*0030*/  LDCU UR5, c[0x0][0x380] ;  /* 0x00007000ff0577ac */ /* 0x000e6e0008000800 */
[----:B------:R-:W0:Y:S02]  /*0040*/  LDC R0, c[0x0][0x360] ;  /* 0x0000d800ff007b82 */ /* 0x000e240000000800 */
[----:B0-----:R-:W-:-:S05]  /*0050*/  IMAD R9, R0, UR4, R9 ;  /* 0x0000000400097c24 */ /* 0x001fca000f8e0209 */
[----:B-1----:R-:W-:-:S13]  /*0060*/  ISETP.GE.AND P0, PT, R9, UR5, PT ;  /* 0x0000000509007c0c */ /* 0x002fda000bf06270 */
[----:B------:R-:W-:Y:S05]  /*0070*/  @P0 EXIT ;  /* 0x000000000000094d */ /* 0x000fea0003800000 */
[----:B------:R-:W0:Y:S01]  /*0080*/  LDC R18, c[0x0][0x3a0] ;  /* 0x0000e800ff127b82 */ /* 0x000e220000000800 */
[----:B------:R-:W1:Y:S01]  /*0090*/  LDCU UR4, c[0x0][0x384] ;  /* 0x00007080ff0477ac */ /* 0x000e620008000800 */
[----:B------:R-:W1:Y:S06]  /*00a0*/  LDCU UR5, c[0x0][0x388] ;  /* 0x00007100ff0577ac */ /* 0x000e6c0008000800 */
[----:B------:R-:W2:Y:S01]  /*00b0*/  LDC R19, c[0x0][0x3a4] ;  /* 0x0000e900ff137b82 */ /* 0x000ea20000000800 */
[----:B------:R-:W3:Y:S01]  /*00c0*/  LDCU UR6, c[0x0][0x370] ;  /* 0x00006e00ff0677ac */ /* 0x000ee20008000800 */
[----:B------:R-:W4:Y:S06]  /*00d0*/  LDCU.64 UR8, c[0x0][0x358] ;  /* 0x00006b00ff0877ac */ /* 0x000f2c0008000a00 */
[----:B------:R-:W0:Y:S01]  /*00e0*/  LDC.64 R2, c[0x0][0x3a8] ;  /* 0x0000ea00ff027b82 */ /* 0x000e220000000a00 */
[----:B------:R-:W0:Y:S01]  /*00f0*/  LDCU UR7, c[0x0][0x380] ;  /* 0x00007000ff0777ac */ /* 0x000e220008000800 */
[----:B-1----:R-:W-:-:S06]  /*0100*/  UISETP.LT.AND UP0, UPT, UR4, UR5, UPT ;  /* 0x000000050400728c */ /* 0x002fcc000bf01270 */
[----:B------:R-:W1:Y:S01]  /*0110*/  LDC.64 R4, c[0x0][0x390] ;  /* 0x0000e400ff047b82 */ /* 0x000e620000000a00 */
[----:B---3--:R-:W-:Y:S01]  /*0120*/  IMAD R0, R0, UR6, RZ ;  /* 0x0000000600007c24 */ /* 0x008fe2000f8e02ff */
[----:B------:R-:W-:-:S06]  /*0130*/  USEL UR4, UR4, UR5, !UP0 ;  /* 0x0000000504047287 */ /* 0x000fcc000c000000 */
[----:B----4-:R-:W3:Y:S06]  /*0140*/  LDC.64 R6, c[0x0][0x398] ;  /* 0x0000e600ff067b82 */ /* 0x010eec0000000a00 */
.L_x_2:
[----:B------:R-:W-:Y:S01]  /*0150*/  ISETP.GE.AND P0, PT, R9, UR4, PT ;  /* 0x0000000409007c0c */ /* 0x000fe2000bf06270 */
[----:B------:R-:W-:-:S12]  /*0160*/  BSSY.RECONVERGENT B0, `(.L_x_0) ;  /* 0x0000037000007945 */ /* 0x000fd80003800200 */
[----:B----4-:R-:W-:Y:S05]  /*0170*/  @!P0 BRA `(.L_x_1) ;  /* 0x0000000000d48947 */ /* 0x010fea0003800000 */
[----:B0-----:R-:W-:Y:S02]  /*0180*/  IABS R14, R18 ;  /* 0x00000012000e7213 */ /* 0x001fe40000000000 */
[----:B------:R-:W-:Y:S02]  /*0190*/  IABS R8, R9 ;  /* 0x0000000900087213 */ /* 0x000fe40000000000 */
[----:B------:R-:W0:Y:S01]  /*01a0*/  I2F.RP R12, R14 ;  /* 0x0000000e000c7306 */ /* 0x000e220000209400 */
[----:B------:R-:W-:-:S07]  /*01b0*/  ISETP.NE.AND P1, PT, R18, RZ, PT ;  /* 0x000000ff1200720c */ /* 0x000fce0003f25270 */
[----:B0-----:R-:W0:Y:S02]  /*01c0*/  MUFU.RCP R12, R12 ;  /* 0x0000000c000c7308 */ /* 0x001e240000001000 */
[----:B0-----:R-:W-:-:S06]  /*01d0*/  VIADD R10, R12, 0xffffffe ;  /* 0x0ffffffe0c0a7836 */ /* 0x001fcc0000000000 */
[----:B------:R0:W4:Y:S02]  /*01e0*/  F2I.FTZ.U32.TRUNC.NTZ R11, R10 ;  /* 0x0000000a000b7305 */ /* 0x000124000021f000 */
[----:B0-----:R-:W-:Y:S02]  /*01f0*/  HFMA2 R10, -RZ, RZ, 0, 0 ;  /* 0x00000000ff0a7431 */ /* 0x001fe400000001ff */
[----:B----4-:R-:W-:-:S04]  /*0200*/  IMAD.MOV R13, RZ, RZ, -R11 ;  /* 0x000000ffff0d7224 */ /* 0x010fc800078e0a0b */
[----:B------:R-:W-:-:S04]  /*0210*/  IMAD R13, R13, R14, RZ ;  /* 0x0000000e0d0d7224 */ /* 0x000fc800078e02ff */
[----:B------:R-:W-:-:S06]  /*0220*/  IMAD.HI.U32 R11, R11, R13, R10 ;  /* 0x0000000d0b0b7227 */ /* 0x000fcc00078e000a */
[----:B------:R-:W-:-:S04]  /*0230*/  IMAD.HI.U32 R11, R11, R8, RZ ;  /* 0x000000080b0b7227 */ /* 0x000fc800078e00ff */
[----:B------:R-:W-:-:S04]  /*0240*/  IMAD.MOV R11, RZ, RZ, -R11 ;  /* 0x000000ffff0b7224 */ /* 0x000fc800078e0a0b */
[----:B------:R-:W-:-:S05]  /*0250*/  IMAD R11, R14, R11, R8 ;  /* 0x0000000b0e0b7224 */ /* 0x000fca00078e0208 */
[----:B------:R-:W-:-:S13]  /*0260*/  ISETP.GT.U32.AND P0, PT, R14, R11, PT ;  /* 0x0000000b0e00720c */ /* 0x000fda0003f04070 */
[----:B------:R-:W-:Y:S01]  /*0270*/  @!P0 IMAD.IADD R11, R11, 0x1, -R14 ;  /* 0x000000010b0b8824 */ /* 0x000fe200078e0a0e */
[----:B------:R-:W-:-:S04]  /*0280*/  ISETP.GE.AND P0, PT, R9, RZ, PT ;  /* 0x000000ff0900720c */ /* 0x000fc80003f06270 */
[----:B------:R-:W-:-:S13]  /*0290*/  ISETP.GT.U32.AND P2, PT, R14, R11, PT ;  /* 0x0000000b0e00720c */ /* 0x000fda0003f44070 */
[----:B------:R-:W-:-:S05]  /*02a0*/  @!P2 IADD3 R11, PT, PT, R11, -R14, RZ ;  /* 0x8000000e0b0ba210 */ /* 0x000fca0007ffe0ff */
[----:B------:R-:W-:Y:S01]  /*02b0*/  @!P0 IMAD.MOV R11, RZ, RZ, -R11 ;  /* 0x000000ffff0b8224 */ /* 0x000fe200078e0a0b */
[----:B------:R-:W-:-:S04]  /*02c0*/  @!P1 LOP3.LUT R11, RZ, R18, RZ, 0x33, !PT ;  /* 0x00000012ff0b9212 */ /* 0x000fc800078e33ff */
[----:B------:R-:W-:-:S13]  /*02d0*/  ISETP.NE.AND P1, PT, R11, RZ, PT ;  /* 0x000000ff0b00720c */ /* 0x000fda0003f25270 */
[----:B------:R-:W-:Y:S05]  /*02e0*/  @P1 BRA `(.L_x_1) ;  /* 0x0000000000781947 */ /* 0x000fea0003800000 */
[----:B--2---:R-:W-:-:S04]  /*02f0*/  IABS R13, R19 ;  /* 0x00000013000d7213 */ /* 0x004fc80000000000 */
[----:B------:R-:W0:Y:S08]  /*0300*/  I2F.RP R12, R13 ;  /* 0x0000000d000c7306 */ /* 0x000e300000209400 */
[----:B0-----:R-:W0:Y:S02]  /*0310*/  MUFU.RCP R12, R12 ;  /* 0x0000000c000c7308 */ /* 0x001e240000001000 */
[----:B0-----:R-:W-:-:S06]  /*0320*/  IADD3 R10, PT, PT, R12, 0xffffffe, RZ ;  /* 0x0ffffffe0c0a7810 */ /* 0x001fcc0007ffe0ff */
[----:B------:R0:W2:Y:S02]  /*0330*/  F2I.FTZ.U32.TRUNC.NTZ R11, R10 ;  /* 0x0000000a000b7305 */ /* 0x0000a4000021f000 */
[----:B0-----:R-:W-:Y:S01]  /*0340*/  MOV R10, RZ ;  /* 0x000000ff000a7202 */ /* 0x001fe20000000f00 */
[----:B--2---:R-:W-:-:S04]  /*0350*/  IMAD.MOV R14, RZ, RZ, -R11 ;  /* 0x000000ffff0e7224 */ /* 0x004fc800078e0a0b */
[----:B------:R-:W-:-:S04]  /*0360*/  IMAD R15, R14, R13, RZ ;  /* 0x0000000d0e0f7224 */ /* 0x000fc800078e02ff */
[----:B------:R-:W-:-:S06]  /*0370*/  IMAD.HI.U32 R11, R11, R15, R10 ;  /* 0x0000000f0b0b7227 */ /* 0x000fcc00078e000a */
[----:B------:R-:W-:-:S04]  /*0380*/  IMAD.HI.U32 R11, R11, R8, RZ ;  /* 0x000000080b0b7227 */ /* 0x000fc800078e00ff */
[----:B------:R-:W-:-:S04]  /*0390*/  IMAD.MOV R11, RZ, RZ, -R11 ;  /* 0x000000ffff0b7224 */ /* 0x000fc800078e0a0b */
[----:B------:R-:W-:-:S05]  /*03a0*/  IMAD R8, R13, R11, R8 ;  /* 0x0000000b0d087224 */ /* 0x000fca00078e0208 */
[----:B------:R-:W-:-:S13]  /*03b0*/  ISETP.GT.U32.AND P1, PT, R13, R8, PT ;  /* 0x000000080d00720c */ /* 0x000fda0003f24070 */
[----:B------:R-:W-:Y:S02]  /*03c0*/  @!P1 IADD3 R8, PT, PT, R8, -R13, RZ ;  /* 0x8000000d08089210 */ /* 0x000fe40007ffe0ff */
[----:B------:R-:W-:Y:S02]  /*03d0*/  ISETP.NE.AND P1, PT, R19, RZ, PT ;  /* 0x000000ff1300720c */ /* 0x000fe40003f25270 */
[----:B------:R-:W-:-:S13]  /*03e0*/  ISETP.GT.U32.AND P2, PT, R13, R8, PT ;  /* 0x000000080d00720c */ /* 0x000fda0003f44070 */
[----:B------:R-:W-:-:S05]  /*03f0*/  @!P2 IMAD.IADD R8, R8, 0x1, -R13 ;  /* 0x000000010808a824 */ /* 0x000fca00078e0a0d */
[----:B------:R-:W-:Y:S02]  /*0400*/  @!P0 IADD3 R8, PT, PT, -R8, RZ, RZ ;  /* 0x000000ff08088210 */ /* 0x000fe40007ffe1ff */
[----:B------:R-:W-:-:S04]  /*0410*/  @!P1 LOP3.LUT R8, RZ, R19, RZ, 0x33, !PT ;  /* 0x00000013ff089212 */ /* 0x000fc800078e33ff */
[----:B------:R-:W-:-:S13]  /*0420*/  ISETP.NE.AND P0, PT, R8, RZ, PT ;  /* 0x000000ff0800720c */ /* 0x000fda0003f05270 */
[----:B------:R-:W-:Y:S05]  /*0430*/  @P0 BRA `(.L_x_1) ;  /* 0x0000000000240947 */ /* 0x000fea0003800000 */
[----:B---3--:R-:W-:-:S04]  /*0440*/  IMAD.WIDE R10, R9, 0x8, R6 ;  /* 0x00000008090a7825 */ /* 0x008fc800078e0206 */
[C---:B-1----:R-:W-:Y:S02]  /*0450*/  IMAD.WIDE R12, R9.reuse, 0x8, R4 ;  /* 0x00000008090c7825 */ /* 0x042fe400078e0204 */
[----:B------:R-:W2:Y:S04]  /*0460*/  LDG.E.64 R10, desc[UR8][R10.64] ;  /* 0x000000080a0a7981 */ /* 0x000ea8000c1e1b00 */
[----:B------:R-:W2:Y:S01]  /*0470*/  LDG.E.64 R12, desc[UR8][R12.64] ;  /* 0x000000080c0c7981 */ /* 0x000ea2000c1e1b00 */
[----:B------:R-:W-:-:S04]  /*0480*/  IMAD.WIDE R14, R9, 0x8, R2 ;  /* 0x00000008090e7825 */ /* 0x000fc800078e0202 */
[----:B------:R-:W-:Y:S01]  /*0490*/  IMAD.MOV.U32 R16, RZ, RZ, RZ ;  /* 0x000000ffff107224 */ /* 0x000fe200078e00ff */
[----:B--2---:R-:W-:-:S06]  /*04a0*/  DSETP.NEU.AND P0, PT, R10, R12, PT ;  /* 0x0000000c0a00722a */ /* 0x004fcc0003f0d000 */
[----:B------:R-:W-:-:S05]  /*04b0*/  FSEL R17, RZ, 1.875, P0 ;  /* 0x3ff00000ff117808 */ /* 0x000fca0000000000 */
[----:B------:R4:W-:Y:S03]  /*04c0*/  STG.E.64 desc[UR8][R14.64], R16 ;  /* 0x000000100e007986 */ /* 0x0009e6000c101b08 */
.L_x_1:
[----:B0-----:R-:W-:Y:S05]  /*04d0*/  BSYNC.RECONVERGENT B0 ;  /* 0x0000000000007941 */ /* 0x001fea0003800200 */
.L_x_0:
[----:B------:R-:W-:-:S04]  /*04e0*/  IADD3 R9, PT, PT, R0, R9, RZ ;  /* 0x0000000900097210 */ /* 0x000fc80007ffe0ff */
[----:B------:R-:W-:-:S13]  /*04f0*/  ISETP.GE.AND P0, PT, R9, UR7, PT ;  /* 0x0000000709007c0c */ /* 0x000fda000bf06270 */
[----:B------:R-:W-:Y:S05]  /*0500*/  @!P0 BRA `(.L_x_2) ;  /* 0xfffffffc00108947 */ /* 0x000fea000383ffff */
[----:B------:R-:W-:Y:S05]  /*0510*/  EXIT ;  /* 0x000000000000794d */ /* 0x000fea0003800000 */
.L_x_3:
[----:B------:R-:W-:-:S00]  /*0520*/  BRA `(.L_x_3) ;  /* 0xfffffffc00fc7947 */ /* 0x000fc0000383ffff */
[----:B------:R-:W-:-:S00]  /*0530*/  NOP ;  /* 0x0000000000007918 */ /* 0x000fc00000000000 */
        /* <DEDUP_REMOVED lines=12> */
.L_x_4:


//--------------------- .nv.shared.reserved.0     --------------------------
	.section	.nv.shared.reserved.0,"aw",@nobits
	.weak		__nv_reservedSMEM_offset_0_alias
	.size		__nv_reservedSMEM_offset_0_alias, 0, 64
	.other		__nv_reservedSMEM_offset_0_alias,@"STO_CUDA_RESERVED_SHARED STV_DEFAULT"
__nv_reservedSMEM_offset_0_alias:
	.zero		0
	.zero		64


//--------------------- .nv.constant0._Z17eq_strided_doubleiiiPdS_iiS_ --------------------------
	.section	.nv.constant0._Z17eq_strided_doubleiiiPdS_iiS_,"a",@progbits
	.sectionflags	@""
	.align	4
.nv.constant0._Z17eq_strided_doubleiiiPdS_iiS_:
	.zero		944


//--------------------- SYMBOLS --------------------------

	.type		.nv.reservedSmem.offset0,@object
	.size		.nv.reservedSmem.offset0,0x4
